//
// Generated by NVIDIA NVVM Compiler
//
// Compiler Build ID: CL-36424714
// Cuda compilation tools, release 13.0, V13.0.88
// Based on NVVM 20.0.0
//

.version 9.0
.target sm_100
.address_size 64

	// .globl	_Z12MatmulKernelPfS_S_i

.visible .entry _Z12MatmulKernelPfS_S_i(
	.param .u64 .ptr .align 1 _Z12MatmulKernelPfS_S_i_param_0,
	.param .u64 .ptr .align 1 _Z12MatmulKernelPfS_S_i_param_1,
	.param .u64 .ptr .align 1 _Z12MatmulKernelPfS_S_i_param_2,
	.param .u32 _Z12MatmulKernelPfS_S_i_param_3
)
{
	.reg .pred 	%p<10>;
	.reg .b32 	%r<74>;
	.reg .b32 	%f<65>;
	.reg .b64 	%rd<67>;

	ld.param.u64 	%rd14, [_Z12MatmulKernelPfS_S_i_param_0];
	ld.param.u64 	%rd15, [_Z12MatmulKernelPfS_S_i_param_1];
	ld.param.u32 	%r29, [_Z12MatmulKernelPfS_S_i_param_3];
	cvta.to.global.u64 	%rd1, %rd15;
	cvta.to.global.u64 	%rd2, %rd14;
	mov.u32 	%r30, %ctaid.x;
	mov.u32 	%r31, %ntid.x;
	mov.u32 	%r32, %tid.x;
	mad.lo.s32 	%r1, %r30, %r31, %r32;
	mov.u32 	%r33, %ctaid.y;
	mov.u32 	%r34, %ntid.y;
	mov.u32 	%r35, %tid.y;
	mad.lo.s32 	%r2, %r33, %r34, %r35;
	setp.lt.s32 	%p1, %r29, 1;
	mov.f32 	%f64, 0f00000000;
	@%p1 bra 	$L__BB0_13;
	mul.lo.s32 	%r3, %r29, %r2;
	and.b32  	%r4, %r29, 7;
	setp.lt.u32 	%p2, %r29, 8;
	mov.b32 	%r68, 0;
	mov.u32 	%r73, %r68;
	@%p2 bra 	$L__BB0_4;
	and.b32  	%r68, %r29, 2147483640;
	neg.s32 	%r62, %r68;
	mul.wide.u32 	%rd16, %r29, 4;
	add.s64 	%rd3, %rd1, %rd16;
	mul.wide.u32 	%rd17, %r29, 8;
	add.s64 	%rd4, %rd1, %rd17;
	mul.wide.u32 	%rd18, %r29, 12;
	add.s64 	%rd5, %rd1, %rd18;
	mul.wide.u32 	%rd19, %r29, 16;
	add.s64 	%rd6, %rd1, %rd19;
	mul.wide.u32 	%rd20, %r29, 20;
	add.s64 	%rd7, %rd1, %rd20;
	mul.wide.u32 	%rd21, %r29, 24;
	add.s64 	%rd8, %rd1, %rd21;
	mul.wide.u32 	%rd22, %r29, 28;
	add.s64 	%rd9, %rd1, %rd22;
	mul.wide.u32 	%rd23, %r3, 4;
	add.s64 	%rd24, %rd23, %rd2;
	add.s64 	%rd66, %rd24, 16;
	mov.b32 	%r73, 0;
	mov.u32 	%r61, %r1;
$L__BB0_3:
	.pragma "nounroll";
	mul.wide.s32 	%rd25, %r61, 4;
	add.s64 	%rd26, %rd3, %rd25;
	add.s64 	%rd27, %rd4, %rd25;
	add.s64 	%rd28, %rd5, %rd25;
	add.s64 	%rd29, %rd6, %rd25;
	add.s64 	%rd30, %rd7, %rd25;
	add.s64 	%rd31, %rd8, %rd25;
	add.s64 	%rd32, %rd9, %rd25;
	add.s64 	%rd33, %rd1, %rd25;
	ld.global.f32 	%f4, [%rd66+-16];
	ld.global.f32 	%f5, [%rd33];
	cvt.rn.f32.s32 	%f6, %r73;
	fma.rn.f32 	%f7, %f4, %f5, %f6;
	cvt.rzi.s32.f32 	%r39, %f7;
	ld.global.f32 	%f8, [%rd66+-12];
	ld.global.f32 	%f9, [%rd26];
	cvt.rn.f32.s32 	%f10, %r39;
	fma.rn.f32 	%f11, %f8, %f9, %f10;
	cvt.rzi.s32.f32 	%r40, %f11;
	ld.global.f32 	%f12, [%rd66+-8];
	ld.global.f32 	%f13, [%rd27];
	cvt.rn.f32.s32 	%f14, %r40;
	fma.rn.f32 	%f15, %f12, %f13, %f14;
	cvt.rzi.s32.f32 	%r41, %f15;
	ld.global.f32 	%f16, [%rd66+-4];
	ld.global.f32 	%f17, [%rd28];
	cvt.rn.f32.s32 	%f18, %r41;
	fma.rn.f32 	%f19, %f16, %f17, %f18;
	cvt.rzi.s32.f32 	%r42, %f19;
	ld.global.f32 	%f20, [%rd66];
	ld.global.f32 	%f21, [%rd29];
	cvt.rn.f32.s32 	%f22, %r42;
	fma.rn.f32 	%f23, %f20, %f21, %f22;
	cvt.rzi.s32.f32 	%r43, %f23;
	ld.global.f32 	%f24, [%rd66+4];
	ld.global.f32 	%f25, [%rd30];
	cvt.rn.f32.s32 	%f26, %r43;
	fma.rn.f32 	%f27, %f24, %f25, %f26;
	cvt.rzi.s32.f32 	%r44, %f27;
	ld.global.f32 	%f28, [%rd66+8];
	ld.global.f32 	%f29, [%rd31];
	cvt.rn.f32.s32 	%f30, %r44;
	fma.rn.f32 	%f31, %f28, %f29, %f30;
	cvt.rzi.s32.f32 	%r45, %f31;
	ld.global.f32 	%f32, [%rd66+12];
	ld.global.f32 	%f33, [%rd32];
	cvt.rn.f32.s32 	%f34, %r45;
	fma.rn.f32 	%f35, %f32, %f33, %f34;
	cvt.rzi.s32.f32 	%r73, %f35;
	add.s32 	%r62, %r62, 8;
	shl.b32 	%r46, %r29, 3;
	add.s32 	%r61, %r61, %r46;
	add.s64 	%rd66, %rd66, 32;
	setp.ne.s32 	%p3, %r62, 0;
	@%p3 bra 	$L__BB0_3;
$L__BB0_4:
	setp.eq.s32 	%p4, %r4, 0;
	@%p4 bra 	$L__BB0_12;
	and.b32  	%r16, %r29, 3;
	setp.lt.u32 	%p5, %r4, 4;
	@%p5 bra 	$L__BB0_7;
	add.s32 	%r48, %r68, %r3;
	mul.wide.u32 	%rd34, %r48, 4;
	add.s64 	%rd35, %rd2, %rd34;
	ld.global.f32 	%f36, [%rd35];
	mad.lo.s32 	%r49, %r68, %r29, %r1;
	mul.wide.s32 	%rd36, %r49, 4;
	add.s64 	%rd37, %rd1, %rd36;
	ld.global.f32 	%f37, [%rd37];
	cvt.rn.f32.s32 	%f38, %r73;
	fma.rn.f32 	%f39, %f36, %f37, %f38;
	cvt.rzi.s32.f32 	%r50, %f39;
	cvt.u64.u32 	%rd38, %r3;
	cvt.u64.u32 	%rd39, %r68;
	add.s64 	%rd40, %rd39, %rd38;
	shl.b64 	%rd41, %rd40, 2;
	add.s64 	%rd42, %rd2, %rd41;
	ld.global.f32 	%f40, [%rd42+4];
	mul.wide.u32 	%rd43, %r29, 4;
	add.s64 	%rd44, %rd37, %rd43;
	ld.global.f32 	%f41, [%rd44];
	cvt.rn.f32.s32 	%f42, %r50;
	fma.rn.f32 	%f43, %f40, %f41, %f42;
	cvt.rzi.s32.f32 	%r51, %f43;
	ld.global.f32 	%f44, [%rd42+8];
	add.s64 	%rd45, %rd44, %rd43;
	ld.global.f32 	%f45, [%rd45];
	cvt.rn.f32.s32 	%f46, %r51;
	fma.rn.f32 	%f47, %f44, %f45, %f46;
	cvt.rzi.s32.f32 	%r52, %f47;
	ld.global.f32 	%f48, [%rd42+12];
	add.s64 	%rd46, %rd45, %rd43;
	ld.global.f32 	%f49, [%rd46];
	cvt.rn.f32.s32 	%f50, %r52;
	fma.rn.f32 	%f51, %f48, %f49, %f50;
	cvt.rzi.s32.f32 	%r73, %f51;
	add.s32 	%r68, %r68, 4;
$L__BB0_7:
	setp.eq.s32 	%p6, %r16, 0;
	@%p6 bra 	$L__BB0_12;
	setp.eq.s32 	%p7, %r16, 1;
	@%p7 bra 	$L__BB0_10;
	add.s32 	%r54, %r68, %r3;
	mul.wide.u32 	%rd47, %r54, 4;
	add.s64 	%rd48, %rd2, %rd47;
	ld.global.f32 	%f52, [%rd48];
	mad.lo.s32 	%r55, %r68, %r29, %r1;
	mul.wide.s32 	%rd49, %r55, 4;
	add.s64 	%rd50, %rd1, %rd49;
	ld.global.f32 	%f53, [%rd50];
	cvt.rn.f32.s32 	%f54, %r73;
	fma.rn.f32 	%f55, %f52, %f53, %f54;
	cvt.rzi.s32.f32 	%r56, %f55;
	cvt.u64.u32 	%rd51, %r3;
	cvt.u64.u32 	%rd52, %r68;
	add.s64 	%rd53, %rd52, %rd51;
	shl.b64 	%rd54, %rd53, 2;
	add.s64 	%rd55, %rd2, %rd54;
	ld.global.f32 	%f56, [%rd55+4];
	mul.wide.u32 	%rd56, %r29, 4;
	add.s64 	%rd57, %rd50, %rd56;
	ld.global.f32 	%f57, [%rd57];
	cvt.rn.f32.s32 	%f58, %r56;
	fma.rn.f32 	%f59, %f56, %f57, %f58;
	cvt.rzi.s32.f32 	%r73, %f59;
	add.s32 	%r68, %r68, 2;
$L__BB0_10:
	and.b32  	%r57, %r29, 1;
	setp.eq.b32 	%p8, %r57, 1;
	not.pred 	%p9, %p8;
	@%p9 bra 	$L__BB0_12;
	add.s32 	%r58, %r68, %r3;
	mul.wide.u32 	%rd58, %r58, 4;
	add.s64 	%rd59, %rd2, %rd58;
	ld.global.f32 	%f60, [%rd59];
	mad.lo.s32 	%r59, %r68, %r29, %r1;
	mul.wide.s32 	%rd60, %r59, 4;
	add.s64 	%rd61, %rd1, %rd60;
	ld.global.f32 	%f61, [%rd61];
	cvt.rn.f32.s32 	%f62, %r73;
	fma.rn.f32 	%f63, %f60, %f61, %f62;
	cvt.rzi.s32.f32 	%r73, %f63;
$L__BB0_12:
	cvt.rn.f32.s32 	%f64, %r73;
$L__BB0_13:
	ld.param.u64 	%rd65, [_Z12MatmulKernelPfS_S_i_param_2];
	cvta.to.global.u64 	%rd62, %rd65;
	mad.lo.s32 	%r60, %r29, %r2, %r1;
	mul.wide.s32 	%rd63, %r60, 4;
	add.s64 	%rd64, %rd62, %rd63;
	st.global.f32 	[%rd64], %f64;
	ret;

}


// ===== COMPILED SASS (sm_100) =====

	.target	sm_100

	.elftype	@"ET_EXEC"


//--------------------- .note.nv.tkinfo           --------------------------
	.section	.note.nv.tkinfo,"",@"SHT_NOTE"
	.sectionflags	@"SHF_NOTE_NV_TKINFO"
	.tkinfo
        /*0018*/ 	.word	0x00000002
        /*0030*/ 	.string	""
        /*0030*/ 	.string	"ptxas"
        /*0030*/ 	.string	"Cuda compilation tools, release 13.0, V13.0.88"
        /*0030*/ 	.string	"Build cuda_13.0.r13.0/compiler.36424714_0"
        /*0030*/ 	.string	"-arch sm_100 -m 64 "



//--------------------- .note.nv.cuinfo           --------------------------
	.section	.note.nv.cuinfo,"",@"SHT_NOTE"
	.sectionflags	@"SHF_NOTE_NV_CUINFO"
        /*0018*/ 	.short	0x0002
        /*001a*/ 	.short	0x0064
        /*001c*/ 	.short	0x0082
	.zero		2


//--------------------- .nv.info                  --------------------------
	.section	.nv.info,"",@"SHT_CUDA_INFO"
	.align	4


	//----- nvinfo : EIATTR_REGCOUNT
	.align		4
        /*0000*/ 	.byte	0x04, 0x2f
        /*0002*/ 	.short	(.L_1 - .L_0)
	.align		4
.L_0:
        /*0004*/ 	.word	index@(_Z12MatmulKernelPfS_S_i)
        /*0008*/ 	.word	0x0000001c


	//----- nvinfo : EIATTR_FRAME_SIZE
	.align		4
.L_1:
        /*000c*/ 	.byte	0x04, 0x11
        /*000e*/ 	.short	(.L_3 - .L_2)
	.align		4
.L_2:
        /*0010*/ 	.word	index@(_Z12MatmulKernelPfS_S_i)
        /*0014*/ 	.word	0x00000000


	//----- nvinfo : EIATTR_MIN_STACK_SIZE
	.align		4
.L_3:
        /*0018*/ 	.byte	0x04, 0x12
        /*001a*/ 	.short	(.L_5 - .L_4)
	.align		4
.L_4:
        /*001c*/ 	.word	index@(_Z12MatmulKernelPfS_S_i)
        /*0020*/ 	.word	0x00000000
.L_5:


//--------------------- .nv.compat                --------------------------
	.section	.nv.compat,"",@"SHT_CUDA_COMPAT_INFO"
	.align	4
        /*0000*/ 	.byte	0x02, 0x09, 0x00, 0x00, 0x02, 0x02, 0x01, 0x00, 0x02, 0x05, 0x05, 0x00, 0x03, 0x07, 0x01, 0x01
        /*0010*/ 	.byte	0x02, 0x03, 0x00, 0x00, 0x02, 0x06, 0x01, 0x00, 0x04, 0x0b, 0x08, 0x00, 0x09, 0x00, 0x00, 0x00
        /*0020*/ 	.byte	0x00, 0x00, 0x00, 0x00


//--------------------- .nv.info._Z12MatmulKernelPfS_S_i --------------------------
	.section	.nv.info._Z12MatmulKernelPfS_S_i,"",@"SHT_CUDA_INFO"
	.sectionflags	@""
	.align	4


	//----- nvinfo : EIATTR_CUDA_API_VERSION
	.align		4
        /*0000*/ 	.byte	0x04, 0x37
        /*0002*/ 	.short	(.L_7 - .L_6)
.L_6:
        /*0004*/ 	.word	0x00000082


	//----- nvinfo : EIATTR_KPARAM_INFO
	.align		4
.L_7:
        /*0008*/ 	.byte	0x04, 0x17
        /*000a*/ 	.short	(.L_9 - .L_8)
.L_8:
        /*000c*/ 	.word	0x00000000
        /*0010*/ 	.short	0x0003
        /*0012*/ 	.short	0x0018
        /*0014*/ 	.byte	0x00, 0xf0, 0x11, 0x00


	//----- nvinfo : EIATTR_KPARAM_INFO
	.align		4
.L_9:
        /*0018*/ 	.byte	0x04, 0x17
        /*001a*/ 	.short	(.L_11 - .L_10)
.L_10:
        /*001c*/ 	.word	0x00000000
        /*0020*/ 	.short	0x0002
        /*0022*/ 	.short	0x0010
        /*0024*/ 	.byte	0x00, 0xf5, 0x21, 0x00


	//----- nvinfo : EIATTR_KPARAM_INFO
	.align		4
.L_11:
        /*0028*/ 	.byte	0x04, 0x17
        /*002a*/ 	.short	(.L_13 - .L_12)
.L_12:
        /*002c*/ 	.word	0x00000000
        /*0030*/ 	.short	0x0001
        /*0032*/ 	.short	0x0008
        /*0034*/ 	.byte	0x00, 0xf5, 0x21, 0x00


	//----- nvinfo : EIATTR_KPARAM_INFO
	.align		4
.L_13:
        /*0038*/ 	.byte	0x04, 0x17
        /*003a*/ 	.short	(.L_15 - .L_14)
.L_14:
        /*003c*/ 	.word	0x00000000
        /*0040*/ 	.short	0x0000
        /*0042*/ 	.short	0x0000
        /*0044*/ 	.byte	0x00, 0xf5, 0x21, 0x00


	//----- nvinfo : EIATTR_SPARSE_MMA_MASK
	.align		4
.L_15:
        /*0048*/ 	.byte	0x03, 0x50
        /*004a*/ 	.short	0x0000


	//----- nvinfo : EIATTR_MAXREG_COUNT
	.align		4
        /*004c*/ 	.byte	0x03, 0x1b
        /*004e*/ 	.short	0x00ff


	//----- nvinfo : EIATTR_MERCURY_ISA_VERSION
	.align		4
        /*0050*/ 	.byte	0x03, 0x5f
        /*0052*/ 	.short	0x0101


	//----- nvinfo : EIATTR_VRC_CTA_INIT_COUNT
	.align		4
        /*0054*/ 	.byte	0x02, 0x4a
	.zero		1
	.zero		1


	//----- nvinfo : EIATTR_EXIT_INSTR_OFFSETS
	.align		4
        /*0058*/ 	.byte	0x04, 0x1c
        /*005a*/ 	.short	(.L_17 - .L_16)


	//   ....[0]....
.L_16:
        /*005c*/ 	.word	0x00000c50


	//----- nvinfo : EIATTR_CBANK_PARAM_SIZE
	.align		4
.L_17:
        /*0060*/ 	.byte	0x03, 0x19
        /*0062*/ 	.short	0x001c


	//----- nvinfo : EIATTR_PARAM_CBANK
	.align		4
        /*0064*/ 	.byte	0x04, 0x0a
        /*0066*/ 	.short	(.L_19 - .L_18)
	.align		4
.L_18:
        /*0068*/ 	.word	index@(.nv.constant0._Z12MatmulKernelPfS_S_i)
        /*006c*/ 	.short	0x0380
        /*006e*/ 	.short	0x001c


	//----- nvinfo : EIATTR_SW_WAR
	.align		4
.L_19:
        /*0070*/ 	.byte	0x04, 0x36
        /*0072*/ 	.short	(.L_21 - .L_20)
.L_20:
        /*0074*/ 	.word	0x00000008
.L_21:


//--------------------- .nv.callgraph             --------------------------
	.section	.nv.callgraph,"",@"SHT_CUDA_CALLGRAPH"
	.align	4
	.sectionentsize	8
	.align		4
        /*0000*/ 	.word	0x00000000
	.align		4
        /*0004*/ 	.word	0xffffffff
	.align		4
        /*0008*/ 	.word	0x00000000
	.align		4
        /*000c*/ 	.word	0xfffffffe
	.align		4
        /*0010*/ 	.word	0x00000000
	.align		4
        /*0014*/ 	.word	0xfffffffd
	.align		4
        /*0018*/ 	.word	0x00000000
	.align		4
        /*001c*/ 	.word	0xfffffffc


//--------------------- .text._Z12MatmulKernelPfS_S_i --------------------------
	.section	.text._Z12MatmulKernelPfS_S_i,"ax",@progbits
	.align	128
        .global         _Z12MatmulKernelPfS_S_i
        .type           _Z12MatmulKernelPfS_S_i,@function
        .size           _Z12MatmulKernelPfS_S_i,(.L_x_7 - _Z12MatmulKernelPfS_S_i)
        .other          _Z12MatmulKernelPfS_S_i,@"STO_CUDA_ENTRY STV_DEFAULT"
_Z12MatmulKernelPfS_S_i:
.text._Z12MatmulKernelPfS_S_i:
[----:B------:R-:W-:Y:S01]  /*0000*/  LDC R1, c[0x0][0x37c] ;  /* 0x0000df00ff017b82 */ /* 0x000fe20000000800 */
[----:B------:R-:W0:Y:S01]  /*0010*/  S2R R3, SR_TID.X ;  /* 0x0000000000037919 */ /* 0x000e220000002100 */
[----:B------:R-:W1:Y:S06]  /*0020*/  LDCU UR10, c[0x0][0x398] ;  /* 0x00007300ff0a77ac */ /* 0x000e6c0008000800 */
[----:B------:R-:W0:Y:S01]  /*0030*/  LDC R0, c[0x0][0x360] ;  /* 0x0000d800ff007b82 */ /* 0x000e220000000800 */
[----:B------:R-:W-:Y:S01]  /*0040*/  HFMA2 R5, -RZ, RZ, 0, 0 ;  /* 0x00000000ff057431 */ /* 0x000fe200000001ff */
[----:B------:R-:W2:Y:S01]  /*0050*/  S2R R2, SR_TID.Y ;  /* 0x0000000000027919 */ /* 0x000ea20000002200 */
[----:B------:R-:W3:Y:S05]  /*0060*/  LDCU.64 UR8, c[0x0][0x358] ;  /* 0x00006b00ff0877ac */ /* 0x000eea0008000a00 */
[----:B------:R-:W0:Y:S08]  /*0070*/  S2UR UR4, SR_CTAID.X ;  /* 0x00000000000479c3 */ /* 0x000e300000002500 */
[----:B------:R-:W2:Y:S01]  /*0080*/  S2UR UR5, SR_CTAID.Y ;  /* 0x00000000000579c3 */ /* 0x000ea20000002600 */
[----:B-1----:R-:W-:-:S07]  /*0090*/  UISETP.GE.AND UP0, UPT, UR10, 0x1, UPT ;  /* 0x000000010a00788c */ /* 0x002fce000bf06270 */
[----:B------:R-:W2:Y:S01]  /*00a0*/  LDC R11, c[0x0][0x364] ;  /* 0x0000d900ff0b7b82 */ /* 0x000ea20000000800 */
[----:B0-----:R-:W-:Y:S02]  /*00b0*/  IMAD R0, R0, UR4, R3 ;  /* 0x0000000400007c24 */ /* 0x001fe4000f8e0203 */
[----:B--2---:R-:W-:Y:S01]  /*00c0*/  IMAD R11, R11, UR5, R2 ;  /* 0x000000050b0b7c24 */ /* 0x004fe2000f8e0202 */
[----:B---3--:R-:W-:Y:S06]  /*00d0*/  BRA.U !UP0, `(.L_x_0) ;  /* 0x0000000908cc7547 */ /* 0x008fec000b800000 */
[----:B------:R-:W-:Y:S02]  /*00e0*/  UISETP.GE.U32.AND UP1, UPT, UR10, 0x8, UPT ;  /* 0x000000080a00788c */ /* 0x000fe4000bf26070 */
[----:B------:R-:W-:Y:S01]  /*00f0*/  IMAD R5, R11, UR10, RZ ;  /* 0x0000000a0b057c24 */ /* 0x000fe2000f8e02ff */
[----:B------:R-:W-:Y:S01]  /*0100*/  ULOP3.LUT UR11, UR10, 0x7, URZ, 0xc0, !UPT ;  /* 0x000000070a0b7892 */ /* 0x000fe2000f8ec0ff */
[----:B------:R-:W-:Y:S01]  /*0110*/  MOV R10, RZ ;  /* 0x000000ff000a7202 */ /* 0x000fe20000000f00 */
[----:B------:R-:W-:Y:S02]  /*0120*/  UMOV UR4, URZ ;  /* 0x000000ff00047c82 */ /* 0x000fe40008000000 */
[----:B------:R-:W-:Y:S02]  /*0130*/  UISETP.NE.AND UP0, UPT, UR11, URZ, UPT ;  /* 0x000000ff0b00728c */ /* 0x000fe4000bf05270 */
[----:B------:R-:W-:Y:S09]  /*0140*/  BRA.U !UP1, `(.L_x_1) ;  /* 0x00000005094c7547 */ /* 0x000ff2000b800000 */
[----:B------:R-:W0:Y:S01]  /*0150*/  LDCU.128 UR12, c[0x0][0x380] ;  /* 0x00007000ff0c77ac */ /* 0x000e220008000c00 */
[----:B------:R-:W-:Y:S02]  /*0160*/  MOV R10, RZ ;  /* 0x000000ff000a7202 */ /* 0x000fe40000000f00 */
[----:B------:R-:W-:Y:S01]  /*0170*/  MOV R12, R0 ;  /* 0x00000000000c7202 */ /* 0x000fe20000000f00 */
[----:B------:R-:W-:-:S04]  /*0180*/  ULOP3.LUT UR4, UR10, 0x7ffffff8, URZ, 0xc0, !UPT ;  /* 0x7ffffff80a047892 */ /* 0x000fc8000f8ec0ff */
[----:B------:R-:W-:Y:S01]  /*0190*/  UIADD3 UR5, UPT, UPT, -UR4, URZ, URZ ;  /* 0x000000ff04057290 */ /* 0x000fe2000fffe1ff */
[----:B0-----:R-:W-:Y:S01]  /*01a0*/  MOV R2, UR12 ;  /* 0x0000000c00027c02 */ /* 0x001fe20008000f00 */
[----:B------:R-:W-:Y:S01]  /*01b0*/  IMAD.U32 R3, RZ, RZ, UR13 ;  /* 0x0000000dff037e24 */ /* 0x000fe2000f8e00ff */
[----:B------:R-:W-:-:S03]  /*01c0*/  UIMAD.WIDE.U32 UR6, UR10, 0x1c, UR14 ;  /* 0x0000001c0a0678a5 */ /* 0x000fc6000f8e000e */
[----:B------:R-:W-:-:S03]  /*01d0*/  IMAD.WIDE.U32 R2, R5, 0x4, R2 ;  /* 0x0000000405027825 */ /* 0x000fc600078e0002 */
[----:B------:R-:W-:-:S04]  /*01e0*/  IADD3 R2, P0, PT, R2, 0x10, RZ ;  /* 0x0000001002027810 */ /* 0x000fc80007f1e0ff */
[----:B------:R-:W-:-:S09]  /*01f0*/  IADD3.X R3, PT, PT, RZ, R3, RZ, P0, !PT ;  /* 0x00000003ff037210 */ /* 0x000fd200007fe4ff */
.L_x_2:
[----:B------:R-:W-:Y:S01]  /*0200*/  IMAD.MOV.U32 R9, RZ, RZ, 0x4 ;  /* 0x00000004ff097424 */ /* 0x000fe200078e00ff */
[----:B------:R-:W2:Y:S03]  /*0210*/  LDG.E R14, desc[UR8][R2.64+-0x10] ;  /* 0xfffff008020e7981 */ /* 0x000ea6000c1e1900 */
[----:B------:R-:W-:Y:S01]  /*0220*/  IMAD.WIDE R8, R12, R9, UR14 ;  /* 0x0000000e0c087e25 */ /* 0x000fe2000f8e0209 */
[----:B------:R-:W-:Y:S01]  /*0230*/  UIMAD.WIDE.U32 UR12, UR10, 0x4, UR14 ;  /* 0x000000040a0c78a5 */ /* 0x000fe2000f8e000e */
[----:B------:R-:W3:Y:S04]  /*0240*/  LDG.E R16, desc[UR8][R2.64+-0xc] ;  /* 0xfffff40802107981 */ /* 0x000ee8000c1e1900 */
[----:B0-----:R0:W2:Y:S01]  /*0250*/  LDG.E R13, desc[UR8][R8.64] ;  /* 0x00000008080d7981 */ /* 0x0010a2000c1e1900 */
[----:B------:R-:W-:-:S02]  /*0260*/  MOV R4, UR12 ;  /* 0x0000000c00047c02 */ /* 0x000fc40008000f00 */
[----:B------:R-:W-:Y:S01]  /*0270*/  MOV R5, UR13 ;  /* 0x0000000d00057c02 */ /* 0x000fe20008000f00 */
[----:B------:R-:W4:Y:S02]  /*0280*/  LDG.E R18, desc[UR8][R2.64+-0x8] ;  /* 0xfffff80802127981 */ /* 0x000f24000c1e1900 */
[----:B------:R-:W-:Y:S02]  /*0290*/  IMAD.WIDE R4, R12, 0x4, R4 ;  /* 0x000000040c047825 */ /* 0x000fe400078e0204 */
[----:B------:R-:W5:Y:S04]  /*02a0*/  LDG.E R20, desc[UR8][R2.64+-0x4] ;  /* 0xfffffc0802147981 */ /* 0x000f68000c1e1900 */
[----:B------:R1:W3:Y:S01]  /*02b0*/  LDG.E R15, desc[UR8][R4.64] ;  /* 0x00000008040f7981 */ /* 0x0002e2000c1e1900 */
[----:B------:R-:W-:Y:S01]  /*02c0*/  UIMAD.WIDE.U32 UR12, UR10, 0x8, UR14 ;  /* 0x000000080a0c78a5 */ /* 0x000fe2000f8e000e */
[----:B------:R-:W-:-:S02]  /*02d0*/  HFMA2 R25, -RZ, RZ, 0, 2.384185791015625e-07 ;  /* 0x00000004ff197431 */ /* 0x000fc400000001ff */
[----:B------:R-:W5:Y:S03]  /*02e0*/  LDG.E R21, desc[UR8][R2.64] ;  /* 0x0000000802157981 */ /* 0x000f66000c1e1900 */
[----:B------:R-:W-:Y:S01]  /*02f0*/  MOV R6, UR12 ;  /* 0x0000000c00067c02 */ /* 0x000fe20008000f00 */
[----:B------:R-:W-:Y:S01]  /*0300*/  IMAD.U32 R7, RZ, RZ, UR13 ;  /* 0x0000000dff077e24 */ /* 0x000fe2000f8e00ff */
[----:B------:R-:W5:Y:S03]  /*0310*/  LDG.E R23, desc[UR8][R2.64+0x4] ;  /* 0x0000040802177981 */ /* 0x000f66000c1e1900 */
[----:B------:R-:W-:-:S05]  /*0320*/  IMAD.WIDE R6, R12, 0x4, R6 ;  /* 0x000000040c067825 */ /* 0x000fca00078e0206 */
[----:B------:R1:W4:Y:S01]  /*0330*/  LDG.E R17, desc[UR8][R6.64] ;  /* 0x0000000806117981 */ /* 0x000322000c1e1900 */
[----:B------:R-:W-:-:S06]  /*0340*/  UIMAD.WIDE.U32 UR12, UR10, 0xc, UR14 ;  /* 0x0000000c0a0c78a5 */ /* 0x000fcc000f8e000e */
[----:B0-----:R-:W-:Y:S02]  /*0350*/  MOV R8, UR12 ;  /* 0x0000000c00087c02 */ /* 0x001fe40008000f00 */
[----:B------:R-:W-:-:S03]  /*0360*/  MOV R9, UR13 ;  /* 0x0000000d00097c02 */ /* 0x000fc60008000f00 */
[----:B------:R-:W-:-:S05]  /*0370*/  IMAD.WIDE R8, R12, 0x4, R8 ;  /* 0x000000040c087825 */ /* 0x000fca00078e0208 */
[----:B------:R0:W5:Y:S01]  /*0380*/  LDG.E R19, desc[UR8][R8.64] ;  /* 0x0000000808137981 */ /* 0x000162000c1e1900 */
[----:B------:R-:W-:-:S06]  /*0390*/  UIMAD.WIDE.U32 UR12, UR10, 0x10, UR14 ;  /* 0x000000100a0c78a5 */ /* 0x000fcc000f8e000e */
[----:B------:R-:W-:-:S05]  /*03a0*/  IMAD.WIDE R24, R12, R25, UR12 ;  /* 0x0000000c0c187e25 */ /* 0x000fca000f8e0219 */
[----:B------:R-:W5:Y:S01]  /*03b0*/  LDG.E R22, desc[UR8][R24.64] ;  /* 0x0000000818167981 */ /* 0x000f62000c1e1900 */
[----:B------:R-:W-:Y:S01]  /*03c0*/  UIMAD.WIDE.U32 UR12, UR10, 0x14, UR14 ;  /* 0x000000140a0c78a5 */ /* 0x000fe2000f8e000e */
[----:B-1----:R-:W-:-:S05]  /*03d0*/  IMAD.MOV.U32 R5, RZ, RZ, 0x4 ;  /* 0x00000004ff057424 */ /* 0x002fca00078e00ff */
[C---:B------:R-:W-:Y:S01]  /*03e0*/  IMAD.WIDE R4, R12.reuse, R5, UR12 ;  /* 0x0000000c0c047e25 */ /* 0x040fe2000f8e0205 */
[----:B------:R-:W-:Y:S01]  /*03f0*/  MOV R7, 0x4 ;  /* 0x0000000400077802 */ /* 0x000fe20000000f00 */
[----:B------:R-:W5:Y:S04]  /*0400*/  LDG.E R24, desc[UR8][R2.64+0x8] ;  /* 0x0000080802187981 */ /* 0x000f68000c1e1900 */
[----:B------:R1:W5:Y:S01]  /*0410*/  LDG.E R4, desc[UR8][R4.64] ;  /* 0x0000000804047981 */ /* 0x000362000c1e1900 */
[----:B------:R-:W-:Y:S01]  /*0420*/  UIMAD.WIDE.U32 UR12, UR10, 0x18, UR14 ;  /* 0x000000180a0c78a5 */ /* 0x000fe2000f8e000e */
[----:B0-----:R-:W-:Y:S02]  /*0430*/  HFMA2 R9, -RZ, RZ, 0, 2.384185791015625e-07 ;  /* 0x00000004ff097431 */ /* 0x001fe400000001ff */
[----:B------:R0:W5:Y:S03]  /*0440*/  LDG.E R25, desc[UR8][R2.64+0xc] ;  /* 0x00000c0802197981 */ /* 0x000166000c1e1900 */
[----:B------:R-:W-:-:S06]  /*0450*/  IMAD.WIDE R6, R12, R7, UR12 ;  /* 0x0000000c0c067e25 */ /* 0x000fcc000f8e0207 */
[----:B------:R-:W5:Y:S01]  /*0460*/  LDG.E R7, desc[UR8][R6.64] ;  /* 0x0000000806077981 */ /* 0x000f62000c1e1900 */
[----:B------:R-:W-:-:S06]  /*0470*/  IMAD.WIDE R8, R12, R9, UR6 ;  /* 0x000000060c087e25 */ /* 0x000fcc000f8e0209 */
[----:B------:R4:W5:Y:S01]  /*0480*/  LDG.E R8, desc[UR8][R8.64] ;  /* 0x0000000808087981 */ /* 0x000962000c1e1900 */
[----:B-1----:R-:W-:Y:S01]  /*0490*/  I2FP.F32.S32 R5, R10 ;  /* 0x0000000a00057245 */ /* 0x002fe20000201400 */
[----:B------:R-:W-:-:S04]  /*04a0*/  UIADD3 UR5, UPT, UPT, UR5, 0x8, URZ ;  /* 0x0000000805057890 */ /* 0x000fc8000fffe0ff */
[----:B------:R-:W-:Y:S01]  /*04b0*/  UISETP.NE.AND UP1, UPT, UR5, URZ, UPT ;  /* 0x000000ff0500728c */ /* 0x000fe2000bf25270 */
[----:B0-----:R-:W-:Y:S01]  /*04c0*/  IADD3 R2, P0, PT, R2, 0x20, RZ ;  /* 0x0000002002027810 */ /* 0x001fe20007f1e0ff */
[----:B--2---:R-:W-:-:S06]  /*04d0*/  FFMA R5, R14, R13, R5 ;  /* 0x0000000d0e057223 */ /* 0x004fcc0000000005 */
[----:B------:R-:W0:Y:S02]  /*04e0*/  F2I.TRUNC.NTZ R5, R5 ;  /* 0x0000000500057305 */ /* 0x000e24000020f100 */
[----:B0-----:R-:W-:-:S05]  /*04f0*/  I2FP.F32.S32 R13, R5 ;  /* 0x00000005000d7245 */ /* 0x001fca0000201400 */
[----:B---3--:R-:W-:-:S06]  /*0500*/  FFMA R13, R16, R15, R13 ;  /* 0x0000000f100d7223 */ /* 0x008fcc000000000d */
[----:B------:R-:W0:Y:S02]  /*0510*/  F2I.TRUNC.NTZ R13, R13 ;  /* 0x0000000d000d7305 */ /* 0x000e24000020f100 */
[----:B0-----:R-:W-:-:S05]  /*0520*/  I2FP.F32.S32 R15, R13 ;  /* 0x0000000d000f7245 */ /* 0x001fca0000201400 */
[----:B----4-:R-:W-:-:S06]  /*0530*/  FFMA R15, R18, R17, R15 ;  /* 0x00000011120f7223 */ /* 0x010fcc000000000f */
[----:B------:R-:W0:Y:S02]  /*0540*/  F2I.TRUNC.NTZ R15, R15 ;  /* 0x0000000f000f7305 */ /* 0x000e24000020f100 */
[----:B0-----:R-:W-:-:S05]  /*0550*/  I2FP.F32.S32 R9, R15 ;  /* 0x0000000f00097245 */ /* 0x001fca0000201400 */
[----:B-----5:R-:W-:-:S06]  /*0560*/  FFMA R9, R20, R19, R9 ;  /* 0x0000001314097223 */ /* 0x020fcc0000000009 */
[----:B------:R-:W0:Y:S02]  /*0570*/  F2I.TRUNC.NTZ R9, R9 ;  /* 0x0000000900097305 */ /* 0x000e24000020f100 */
[----:B0-----:R-:W-:-:S05]  /*0580*/  I2FP.F32.S32 R6, R9 ;  /* 0x0000000900067245 */ /* 0x001fca0000201400 */
[----:B------:R-:W-:-:S06]  /*0590*/  FFMA R6, R21, R22, R6 ;  /* 0x0000001615067223 */ /* 0x000fcc0000000006 */
        /* <DEDUP_REMOVED lines=9> */
[----:B------:R-:W0:Y:S01]  /*0630*/  F2I.TRUNC.NTZ R10, R10 ;  /* 0x0000000a000a7305 */ /* 0x000e22000020f100 */
[----:B------:R-:W-:Y:S01]  /*0640*/  MOV R7, UR10 ;  /* 0x0000000a00077c02 */ /* 0x000fe20008000f00 */
[----:B------:R-:W-:-:S03]  /*0650*/  IMAD.X R3, RZ, RZ, R3, P0 ;  /* 0x000000ffff037224 */ /* 0x000fc600000e0603 */
[----:B------:R-:W-:Y:S01]  /*0660*/  LEA R12, R7, R12, 0x3 ;  /* 0x0000000c070c7211 */ /* 0x000fe200078e18ff */
[----:B------:R-:W-:Y:S06]  /*0670*/  BRA.U UP1, `(.L_x_2) ;  /* 0xfffffff901e07547 */ /* 0x000fec000b83ffff */
.L_x_1:
[----:B------:R-:W-:Y:S05]  /*0680*/  BRA.U !UP0, `(.L_x_3) ;  /* 0x00000005085c7547 */ /* 0x000fea000b800000 */
[----:B------:R-:W-:Y:S01]  /*0690*/  UISETP.GE.U32.AND UP0, UPT, UR11, 0x4, UPT ;  /* 0x000000040b00788c */ /* 0x000fe2000bf06070 */
[----:B------:R-:W-:Y:S01]  /*06a0*/  IMAD R2, R11, UR10, RZ ;  /* 0x0000000a0b027c24 */ /* 0x000fe2000f8e02ff */
[----:B------:R-:W-:-:S04]  /*06b0*/  ULOP3.LUT UR5, UR10, 0x3, URZ, 0xc0, !UPT ;  /* 0x000000030a057892 */ /* 0x000fc8000f8ec0ff */
[----:B------:R-:W-:-:S03]  /*06c0*/  UISETP.NE.AND UP1, UPT, UR5, URZ, UPT ;  /* 0x000000ff0500728c */ /* 0x000fc6000bf25270 */
[----:B------:R-:W-:Y:S08]  /*06d0*/  BRA.U !UP0, `(.L_x_4) ;  /* 0x00000001089c7547 */ /* 0x000ff0000b800000 */
[----:B------:R-:W1:Y:S01]  /*06e0*/  LDC.64 R6, c[0x0][0x380] ;  /* 0x0000e000ff067b82 */ /* 0x000e620000000a00 */
[----:B------:R-:W-:Y:S01]  /*06f0*/  MOV R5, UR4 ;  /* 0x0000000400057c02 */ /* 0x000fe20008000f00 */
[----:B------:R-:W2:Y:S01]  /*0700*/  LDCU.64 UR6, c[0x0][0x380] ;  /* 0x00007000ff0677ac */ /* 0x000ea20008000a00 */
[----:B------:R-:W-:-:S03]  /*0710*/  IADD3 R3, PT, PT, R2, UR4, RZ ;  /* 0x0000000402037c10 */ /* 0x000fc6000fffe0ff */
[----:B------:R-:W-:Y:S02]  /*0720*/  IMAD R5, R5, UR10, R0 ;  /* 0x0000000a05057c24 */ /* 0x000fe4000f8e0200 */
[----:B------:R-:W3:Y:S01]  /*0730*/  LDC.64 R8, c[0x0][0x388] ;  /* 0x0000e200ff087b82 */ /* 0x000ee20000000a00 */
[----:B-1----:R-:W-:-:S05]  /*0740*/  IMAD.WIDE.U32 R6, R3, 0x4, R6 ;  /* 0x0000000403067825 */ /* 0x002fca00078e0006 */
[----:B------:R1:W4:Y:S01]  /*0750*/  LDG.E R3, desc[UR8][R6.64] ;  /* 0x0000000806037981 */ /* 0x000322000c1e1900 */
[----:B---3--:R-:W-:-:S05]  /*0760*/  IMAD.WIDE R8, R5, 0x4, R8 ;  /* 0x0000000405087825 */ /* 0x008fca00078e0208 */
[----:B------:R3:W4:Y:S01]  /*0770*/  LDG.E R14, desc[UR8][R8.64] ;  /* 0x00000008080e7981 */ /* 0x000722000c1e1900 */
[----:B------:R-:W-:Y:S02]  /*0780*/  IADD3 R5, P0, PT, R2, UR4, RZ ;  /* 0x0000000402057c10 */ /* 0x000fe4000ff1e0ff */
[----:B------:R-:W-:-:S03]  /*0790*/  MOV R13, UR10 ;  /* 0x0000000a000d7c02 */ /* 0x000fc60008000f00 */
[----:B------:R-:W-:Y:S01]  /*07a0*/  IMAD.X R12, RZ, RZ, RZ, P0 ;  /* 0x000000ffff0c7224 */ /* 0x000fe200000e06ff */
[----:B--2---:R-:W-:-:S04]  /*07b0*/  LEA R4, P0, R5, UR6, 0x2 ;  /* 0x0000000605047c11 */ /* 0x004fc8000f8010ff */
[----:B------:R-:W-:Y:S01]  /*07c0*/  LEA.HI.X R5, R5, UR7, R12, 0x2, P0 ;  /* 0x0000000705057c11 */ /* 0x000fe200080f140c */
[----:B------:R-:W-:-:S04]  /*07d0*/  IMAD.WIDE.U32 R12, R13, 0x4, R8 ;  /* 0x000000040d0c7825 */ /* 0x000fc800078e0008 */
[----:B------:R-:W2:Y:S04]  /*07e0*/  LDG.E R15, desc[UR8][R4.64+0x4] ;  /* 0x00000408040f7981 */ /* 0x000ea8000c1e1900 */
[----:B------:R-:W2:Y:S01]  /*07f0*/  LDG.E R16, desc[UR8][R12.64] ;  /* 0x000000080c107981 */ /* 0x000ea2000c1e1900 */
[----:B------:R-:W-:-:S03]  /*0800*/  MOV R17, UR10 ;  /* 0x0000000a00117c02 */ /* 0x000fc60008000f00 */
[----:B------:R-:W5:Y:S02]  /*0810*/  LDG.E R19, desc[UR8][R4.64+0xc] ;  /* 0x00000c0804137981 */ /* 0x000f64000c1e1900 */
[----:B-1----:R-:W-:Y:S02]  /*0820*/  IMAD.WIDE.U32 R6, R17, 0x4, R12 ;  /* 0x0000000411067825 */ /* 0x002fe400078e000c */
[----:B------:R-:W5:Y:S04]  /*0830*/  LDG.E R17, desc[UR8][R4.64+0x8] ;  /* 0x0000080804117981 */ /* 0x000f68000c1e1900 */
[----:B------:R1:W5:Y:S01]  /*0840*/  LDG.E R18, desc[UR8][R6.64] ;  /* 0x0000000806127981 */ /* 0x000362000c1e1900 */
[----:B---3--:R-:W-:-:S05]  /*0850*/  MOV R9, UR10 ;  /* 0x0000000a00097c02 */ /* 0x008fca0008000f00 */
[----:B------:R-:W-:-:S06]  /*0860*/  IMAD.WIDE.U32 R8, R9, 0x4, R6 ;  /* 0x0000000409087825 */ /* 0x000fcc00078e0006 */
[----:B------:R-:W3:Y:S01]  /*0870*/  LDG.E R8, desc[UR8][R8.64] ;  /* 0x0000000808087981 */ /* 0x000ee2000c1e1900 */
[----:B0-----:R-:W-:Y:S01]  /*0880*/  I2FP.F32.S32 R10, R10 ;  /* 0x0000000a000a7245 */ /* 0x001fe20000201400 */
[----:B------:R-:W-:-:S04]  /*0890*/  UIADD3 UR4, UPT, UPT, UR4, 0x4, URZ ;  /* 0x0000000404047890 */ /* 0x000fc8000fffe0ff */
[----:B----4-:R-:W-:-:S06]  /*08a0*/  FFMA R3, R3, R14, R10 ;  /* 0x0000000e03037223 */ /* 0x010fcc000000000a */
[----:B------:R-:W0:Y:S02]  /*08b0*/  F2I.TRUNC.NTZ R3, R3 ;  /* 0x0000000300037305 */ /* 0x000e24000020f100 */
[----:B0-----:R-:W-:-:S05]  /*08c0*/  I2FP.F32.S32 R10, R3 ;  /* 0x00000003000a7245 */ /* 0x001fca0000201400 */
[----:B--2---:R-:W-:-:S06]  /*08d0*/  FFMA R15, R15, R16, R10 ;  /* 0x000000100f0f7223 */ /* 0x004fcc000000000a */
[----:B------:R-:W1:Y:S02]  /*08e0*/  F2I.TRUNC.NTZ R15, R15 ;  /* 0x0000000f000f7305 */ /* 0x000e64000020f100 */
[----:B-1----:R-:W-:-:S05]  /*08f0*/  I2FP.F32.S32 R6, R15 ;  /* 0x0000000f00067245 */ /* 0x002fca0000201400 */
[----:B-----5:R-:W-:-:S06]  /*0900*/  FFMA R6, R17, R18, R6 ;  /* 0x0000001211067223 */ /* 0x020fcc0000000006 */
[----:B------:R-:W0:Y:S02]  /*0910*/  F2I.TRUNC.NTZ R6, R6 ;  /* 0x0000000600067305 */ /* 0x000e24000020f100 */
[----:B0-----:R-:W-:-:S05]  /*0920*/  I2FP.F32.S32 R4, R6 ;  /* 0x0000000600047245 */ /* 0x001fca0000201400 */
[----:B---3--:R-:W-:-:S04]  /*0930*/  FFMA R4, R19, R8, R4 ;  /* 0x0000000813047223 */ /* 0x008fc80000000004 */
[----:B------:R1:W2:Y:S03]  /*0940*/  F2I.TRUNC.NTZ R10, R4 ;  /* 0x00000004000a7305 */ /* 0x0002a6000020f100 */
.L_x_4:
[----:B------:R-:W-:Y:S05]  /*0950*/  BRA.U !UP1, `(.L_x_3) ;  /* 0x0000000109a87547 */ /* 0x000fea000b800000 */
[----:B------:R-:W-:Y:S02]  /*0960*/  UISETP.NE.AND UP0, UPT, UR5, 0x1, UPT ;  /* 0x000000010500788c */ /* 0x000fe4000bf05270 */
[----:B------:R-:W-:-:S04]  /*0970*/  ULOP3.LUT UR6, UR10, 0x1, URZ, 0xc0, !UPT ;  /* 0x000000010a067892 */ /* 0x000fc8000f8ec0ff */
[----:B------:R-:W-:-:S03]  /*0980*/  UISETP.NE.U32.AND UP1, UPT, UR6, 0x1, UPT ;  /* 0x000000010600788c */ /* 0x000fc6000bf25070 */
[----:B------:R-:W-:Y:S08]  /*0990*/  BRA.U !UP0, `(.L_x_5) ;  /* 0x0000000108647547 */ /* 0x000ff0000b800000 */
[----:B-1----:R-:W1:Y:S01]  /*09a0*/  LDC.64 R4, c[0x0][0x380] ;  /* 0x0000e000ff047b82 */ /* 0x002e620000000a00 */
[----:B------:R-:W-:Y:S01]  /*09b0*/  MOV R9, UR4 ;  /* 0x0000000400097c02 */ /* 0x000fe20008000f00 */
[----:B------:R-:W-:Y:S01]  /*09c0*/  VIADD R3, R2, UR4 ;  /* 0x0000000402037c36 */ /* 0x000fe20008000000 */
[----:B------:R-:W3:Y:S03]  /*09d0*/  LDCU.64 UR6, c[0x0][0x380] ;  /* 0x00007000ff0677ac */ /* 0x000ee60008000a00 */
[----:B------:R-:W-:Y:S02]  /*09e0*/  IMAD R9, R9, UR10, R0 ;  /* 0x0000000a09097c24 */ /* 0x000fe4000f8e0200 */
[----:B------:R-:W4:Y:S01]  /*09f0*/  LDC.64 R6, c[0x0][0x388] ;  /* 0x0000e200ff067b82 */ /* 0x000f220000000a00 */
[----:B-1----:R-:W-:-:S06]  /*0a00*/  IMAD.WIDE.U32 R4, R3, 0x4, R4 ;  /* 0x0000000403047825 */ /* 0x002fcc00078e0004 */
[----:B------:R-:W5:Y:S01]  /*0a10*/  LDG.E R4, desc[UR8][R4.64] ;  /* 0x0000000804047981 */ /* 0x000f62000c1e1900 */
[----:B----4-:R-:W-:-:S05]  /*0a20*/  IMAD.WIDE R6, R9, 0x4, R6 ;  /* 0x0000000409067825 */ /* 0x010fca00078e0206 */
[----:B------:R-:W5:Y:S01]  /*0a30*/  LDG.E R3, desc[UR8][R6.64] ;  /* 0x0000000806037981 */ /* 0x000f62000c1e1900 */
[----:B------:R-:W-:Y:S02]  /*0a40*/  IADD3 R9, P0, PT, R2, UR4, RZ ;  /* 0x0000000402097c10 */ /* 0x000fe4000ff1e0ff */
[----:B------:R-:W-:Y:S02]  /*0a50*/  MOV R13, UR10 ;  /* 0x0000000a000d7c02 */ /* 0x000fe40008000f00 */
[----:B------:R-:W-:Y:S02]  /*0a60*/  IADD3.X R12, PT, PT, RZ, RZ, RZ, P0, !PT ;  /* 0x000000ffff0c7210 */ /* 0x000fe400007fe4ff */
[----:B---3--:R-:W-:-:S04]  /*0a70*/  LEA R8, P0, R9, UR6, 0x2 ;  /* 0x0000000609087c11 */ /* 0x008fc8000f8010ff */
[----:B------:R-:W-:Y:S01]  /*0a80*/  LEA.HI.X R9, R9, UR7, R12, 0x2, P0 ;  /* 0x0000000709097c11 */ /* 0x000fe200080f140c */
[----:B------:R-:W-:-:S04]  /*0a90*/  IMAD.WIDE.U32 R12, R13, 0x4, R6 ;  /* 0x000000040d0c7825 */ /* 0x000fc800078e0006 */
[----:B------:R-:W3:Y:S04]  /*0aa0*/  LDG.E R8, desc[UR8][R8.64+0x4] ;  /* 0x0000040808087981 */ /* 0x000ee8000c1e1900 */
[----:B------:R-:W3:Y:S01]  /*0ab0*/  LDG.E R13, desc[UR8][R12.64] ;  /* 0x000000080c0d7981 */ /* 0x000ee2000c1e1900 */
[----:B0-2---:R-:W-:Y:S01]  /*0ac0*/  I2FP.F32.S32 R15, R10 ;  /* 0x0000000a000f7245 */ /* 0x005fe20000201400 */
[----:B------:R-:W-:-:S04]  /*0ad0*/  UIADD3 UR4, UPT, UPT, UR4, 0x2, URZ ;  /* 0x0000000204047890 */ /* 0x000fc8000fffe0ff */
[----:B-----5:R-:W-:-:S06]  /*0ae0*/  FFMA R3, R4, R3, R15 ;  /* 0x0000000304037223 */ /* 0x020fcc000000000f */
[----:B------:R-:W0:Y:S02]  /*0af0*/  F2I.TRUNC.NTZ R3, R3 ;  /* 0x0000000300037305 */ /* 0x000e24000020f100 */
[----:B0-----:R-:W-:-:S05]  /*0b00*/  I2FP.F32.S32 R5, R3 ;  /* 0x0000000300057245 */ /* 0x001fca0000201400 */
[----:B---3--:R-:W-:-:S04]  /*0b10*/  FFMA R5, R8, R13, R5 ;  /* 0x0000000d08057223 */ /* 0x008fc80000000005 */
[----:B------:R3:W4:Y:S03]  /*0b20*/  F2I.TRUNC.NTZ R10, R5 ;  /* 0x00000005000a7305 */ /* 0x000726000020f100 */
.L_x_5:
[----:B------:R-:W-:Y:S05]  /*0b30*/  BRA.U UP1, `(.L_x_3) ;  /* 0x0000000101307547 */ /* 0x000fea000b800000 */
[----:B-1-3--:R-:W1:Y:S01]  /*0b40*/  LDC.64 R4, c[0x0][0x380] ;  /* 0x0000e000ff047b82 */ /* 0x00ae620000000a00 */
[----:B------:R-:W-:Y:S02]  /*0b50*/  MOV R9, UR4 ;  /* 0x0000000400097c02 */ /* 0x000fe40008000f00 */
[----:B------:R-:W-:-:S03]  /*0b60*/  IADD3 R3, PT, PT, R2, UR4, RZ ;  /* 0x0000000402037c10 */ /* 0x000fc6000fffe0ff */
[----:B------:R-:W-:Y:S02]  /*0b70*/  IMAD R9, R9, UR10, R0 ;  /* 0x0000000a09097c24 */ /* 0x000fe4000f8e0200 */
[----:B------:R-:W3:Y:S01]  /*0b80*/  LDC.64 R6, c[0x0][0x388] ;  /* 0x0000e200ff067b82 */ /* 0x000ee20000000a00 */
[----:B-1----:R-:W-:-:S06]  /*0b90*/  IMAD.WIDE.U32 R2, R3, 0x4, R4 ;  /* 0x0000000403027825 */ /* 0x002fcc00078e0004 */
[----:B------:R-:W5:Y:S01]  /*0ba0*/  LDG.E R2, desc[UR8][R2.64] ;  /* 0x0000000802027981 */ /* 0x000f62000c1e1900 */
[----:B---3--:R-:W-:-:S06]  /*0bb0*/  IMAD.WIDE R4, R9, 0x4, R6 ;  /* 0x0000000409047825 */ /* 0x008fcc00078e0206 */
[----:B------:R-:W5:Y:S01]  /*0bc0*/  LDG.E R5, desc[UR8][R4.64] ;  /* 0x0000000804057981 */ /* 0x000f62000c1e1900 */
[----:B0-2-4-:R-:W-:-:S05]  /*0bd0*/  I2FP.F32.S32 R7, R10 ;  /* 0x0000000a00077245 */ /* 0x015fca0000201400 */
[----:B-----5:R-:W-:-:S06]  /*0be0*/  FFMA R10, R2, R5, R7 ;  /* 0x00000005020a7223 */ /* 0x020fcc0000000007 */
[----:B------:R-:W0:Y:S02]  /*0bf0*/  F2I.TRUNC.NTZ R10, R10 ;  /* 0x0000000a000a7305 */ /* 0x000e24000020f100 */
.L_x_3:
[----:B0-234-:R-:W-:-:S07]  /*0c00*/  I2FP.F32.S32 R5, R10 ;  /* 0x0000000a00057245 */ /* 0x01dfce0000201400 */
.L_x_0:
[----:B------:R-:W0:Y:S01]  /*0c10*/  LDC.64 R2, c[0x0][0x390] ;  /* 0x0000e400ff027b82 */ /* 0x000e220000000a00 */
[----:B------:R-:W-:-:S04]  /*0c20*/  IMAD R11, R11, UR10, R0 ;  /* 0x0000000a0b0b7c24 */ /* 0x000fc8000f8e0200 */
[----:B0-----:R-:W-:-:S05]  /*0c30*/  IMAD.WIDE R2, R11, 0x4, R2 ;  /* 0x000000040b027825 */ /* 0x001fca00078e0202 */
[----:B------:R-:W-:Y:S01]  /*0c40*/  STG.E desc[UR8][R2.64], R5 ;  /* 0x0000000502007986 */ /* 0x000fe2000c101908 */
[----:B------:R-:W-:Y:S05]  /*0c50*/  EXIT ;  /* 0x000000000000794d */ /* 0x000fea0003800000 */
.L_x_6:
[----:B------:R-:W-:-:S00]  /*0c60*/  BRA `(.L_x_6) ;  /* 0xfffffffc00fc7947 */ /* 0x000fc0000383ffff */
[----:B------:R-:W-:-:S00]  /*0c70*/  NOP ;  /* 0x0000000000007918 */ /* 0x000fc00000000000 */
        /* <DEDUP_REMOVED lines=8> */
.L_x_7:


//--------------------- .nv.shared.reserved.0     --------------------------
	.section	.nv.shared.reserved.0,"aw",@nobits
	.weak		__nv_reservedSMEM_offset_0_alias
	.size		__nv_reservedSMEM_offset_0_alias, 0, 64
	.other		__nv_reservedSMEM_offset_0_alias,@"STO_CUDA_RESERVED_SHARED STV_DEFAULT"
__nv_reservedSMEM_offset_0_alias:
	.zero		0
	.zero		64


//--------------------- .nv.constant0._Z12MatmulKernelPfS_S_i --------------------------
	.section	.nv.constant0._Z12MatmulKernelPfS_S_i,"a",@progbits
	.sectionflags	@""
	.align	4
.nv.constant0._Z12MatmulKernelPfS_S_i:
	.zero		924


//--------------------- SYMBOLS --------------------------

	.type		.nv.reservedSmem.offset0,@object
	.size		.nv.reservedSmem.offset0,0x4
